//
// Generated by NVIDIA NVVM Compiler
//
// Compiler Build ID: CL-36424714
// Cuda compilation tools, release 13.0, V13.0.88
// Based on NVVM 20.0.0
//

.version 9.0
.target sm_100
.address_size 64

	// .globl	_ZN3cub18CUB_300001_SM_10006detail11EmptyKernelIvEEvv
.global .align 1 .b8 _ZN41_INTERNAL_9adc6396_4_k_cu_1aa8382b_1173844cuda3std3__45__cpo5beginE[1];
.global .align 1 .b8 _ZN41_INTERNAL_9adc6396_4_k_cu_1aa8382b_1173844cuda3std3__45__cpo3endE[1];
.global .align 1 .b8 _ZN41_INTERNAL_9adc6396_4_k_cu_1aa8382b_1173844cuda3std3__45__cpo6cbeginE[1];
.global .align 1 .b8 _ZN41_INTERNAL_9adc6396_4_k_cu_1aa8382b_1173844cuda3std3__45__cpo4cendE[1];
.global .align 1 .b8 _ZN41_INTERNAL_9adc6396_4_k_cu_1aa8382b_1173844cuda3std3__45__cpo6rbeginE[1];
.global .align 1 .b8 _ZN41_INTERNAL_9adc6396_4_k_cu_1aa8382b_1173844cuda3std3__45__cpo4rendE[1];
.global .align 1 .b8 _ZN41_INTERNAL_9adc6396_4_k_cu_1aa8382b_1173844cuda3std3__45__cpo7crbeginE[1];
.global .align 1 .b8 _ZN41_INTERNAL_9adc6396_4_k_cu_1aa8382b_1173844cuda3std3__45__cpo5crendE[1];
.global .align 1 .b8 _ZN41_INTERNAL_9adc6396_4_k_cu_1aa8382b_1173844cuda3std3__443_GLOBAL__N__9adc6396_4_k_cu_1aa8382b_1173846ignoreE[1];
.global .align 1 .b8 _ZN41_INTERNAL_9adc6396_4_k_cu_1aa8382b_1173844cuda3std3__419piecewise_constructE[1];
.global .align 1 .b8 _ZN41_INTERNAL_9adc6396_4_k_cu_1aa8382b_1173844cuda3std3__48in_placeE[1];
.global .align 1 .b8 _ZN41_INTERNAL_9adc6396_4_k_cu_1aa8382b_1173844cuda3std3__420unreachable_sentinelE[1];
.global .align 1 .b8 _ZN41_INTERNAL_9adc6396_4_k_cu_1aa8382b_1173844cuda3std3__47nulloptE[1];
.global .align 1 .b8 _ZN41_INTERNAL_9adc6396_4_k_cu_1aa8382b_1173844cuda3std3__48unexpectE[1];
.global .align 1 .b8 _ZN41_INTERNAL_9adc6396_4_k_cu_1aa8382b_1173844cuda3std6ranges3__45__cpo4swapE[1];
.global .align 1 .b8 _ZN41_INTERNAL_9adc6396_4_k_cu_1aa8382b_1173844cuda3std6ranges3__45__cpo9iter_moveE[1];
.global .align 1 .b8 _ZN41_INTERNAL_9adc6396_4_k_cu_1aa8382b_1173844cuda3std6ranges3__45__cpo5beginE[1];
.global .align 1 .b8 _ZN41_INTERNAL_9adc6396_4_k_cu_1aa8382b_1173844cuda3std6ranges3__45__cpo3endE[1];
.global .align 1 .b8 _ZN41_INTERNAL_9adc6396_4_k_cu_1aa8382b_1173844cuda3std6ranges3__45__cpo6cbeginE[1];
.global .align 1 .b8 _ZN41_INTERNAL_9adc6396_4_k_cu_1aa8382b_1173844cuda3std6ranges3__45__cpo4cendE[1];
.global .align 1 .b8 _ZN41_INTERNAL_9adc6396_4_k_cu_1aa8382b_1173844cuda3std6ranges3__45__cpo7advanceE[1];
.global .align 1 .b8 _ZN41_INTERNAL_9adc6396_4_k_cu_1aa8382b_1173844cuda3std6ranges3__45__cpo9iter_swapE[1];
.global .align 1 .b8 _ZN41_INTERNAL_9adc6396_4_k_cu_1aa8382b_1173844cuda3std6ranges3__45__cpo4nextE[1];
.global .align 1 .b8 _ZN41_INTERNAL_9adc6396_4_k_cu_1aa8382b_1173844cuda3std6ranges3__45__cpo4prevE[1];
.global .align 1 .b8 _ZN41_INTERNAL_9adc6396_4_k_cu_1aa8382b_1173844cuda3std6ranges3__45__cpo4dataE[1];
.global .align 1 .b8 _ZN41_INTERNAL_9adc6396_4_k_cu_1aa8382b_1173844cuda3std6ranges3__45__cpo5cdataE[1];
.global .align 1 .b8 _ZN41_INTERNAL_9adc6396_4_k_cu_1aa8382b_1173844cuda3std6ranges3__45__cpo4sizeE[1];
.global .align 1 .b8 _ZN41_INTERNAL_9adc6396_4_k_cu_1aa8382b_1173844cuda3std6ranges3__45__cpo5ssizeE[1];
.global .align 1 .b8 _ZN41_INTERNAL_9adc6396_4_k_cu_1aa8382b_1173844cuda3std6ranges3__45__cpo8distanceE[1];
.global .align 1 .b8 _ZN41_INTERNAL_9adc6396_4_k_cu_1aa8382b_1173846thrust24THRUST_300001_SM_1000_NS8cuda_cub3parE[1];
.global .align 1 .b8 _ZN41_INTERNAL_9adc6396_4_k_cu_1aa8382b_1173846thrust24THRUST_300001_SM_1000_NS8cuda_cub10par_nosyncE[1];
.global .align 1 .b8 _ZN41_INTERNAL_9adc6396_4_k_cu_1aa8382b_1173846thrust24THRUST_300001_SM_1000_NS6system6detail10sequential3seqE[1];
.global .align 1 .b8 _ZN41_INTERNAL_9adc6396_4_k_cu_1aa8382b_1173846thrust24THRUST_300001_SM_1000_NS6system3cpp3parE[1];
.global .align 1 .b8 _ZN41_INTERNAL_9adc6396_4_k_cu_1aa8382b_1173846thrust24THRUST_300001_SM_1000_NS12placeholders2_1E[1];
.global .align 1 .b8 _ZN41_INTERNAL_9adc6396_4_k_cu_1aa8382b_1173846thrust24THRUST_300001_SM_1000_NS12placeholders2_2E[1];
.global .align 1 .b8 _ZN41_INTERNAL_9adc6396_4_k_cu_1aa8382b_1173846thrust24THRUST_300001_SM_1000_NS12placeholders2_3E[1];
.global .align 1 .b8 _ZN41_INTERNAL_9adc6396_4_k_cu_1aa8382b_1173846thrust24THRUST_300001_SM_1000_NS12placeholders2_4E[1];
.global .align 1 .b8 _ZN41_INTERNAL_9adc6396_4_k_cu_1aa8382b_1173846thrust24THRUST_300001_SM_1000_NS12placeholders2_5E[1];
.global .align 1 .b8 _ZN41_INTERNAL_9adc6396_4_k_cu_1aa8382b_1173846thrust24THRUST_300001_SM_1000_NS12placeholders2_6E[1];
.global .align 1 .b8 _ZN41_INTERNAL_9adc6396_4_k_cu_1aa8382b_1173846thrust24THRUST_300001_SM_1000_NS12placeholders2_7E[1];
.global .align 1 .b8 _ZN41_INTERNAL_9adc6396_4_k_cu_1aa8382b_1173846thrust24THRUST_300001_SM_1000_NS12placeholders2_8E[1];
.global .align 1 .b8 _ZN41_INTERNAL_9adc6396_4_k_cu_1aa8382b_1173846thrust24THRUST_300001_SM_1000_NS12placeholders2_9E[1];
.global .align 1 .b8 _ZN41_INTERNAL_9adc6396_4_k_cu_1aa8382b_1173846thrust24THRUST_300001_SM_1000_NS12placeholders3_10E[1];
.global .align 1 .b8 _ZN41_INTERNAL_9adc6396_4_k_cu_1aa8382b_1173846thrust24THRUST_300001_SM_1000_NS3seqE[1];
.global .align 1 .b8 _ZN41_INTERNAL_9adc6396_4_k_cu_1aa8382b_1173846thrust24THRUST_300001_SM_1000_NS6deviceE[1];

.visible .entry _ZN3cub18CUB_300001_SM_10006detail11EmptyKernelIvEEvv()
{


	ret;

}


// ===== COMPILED SASS (sm_100) =====

	.target	sm_100

	.elftype	@"ET_EXEC"


//--------------------- .note.nv.tkinfo           --------------------------
	.section	.note.nv.tkinfo,"",@"SHT_NOTE"
	.sectionflags	@"SHF_NOTE_NV_TKINFO"
	.tkinfo
        /*0018*/ 	.word	0x00000002
        /*0030*/ 	.string	""
        /*0030*/ 	.string	"ptxas"
        /*0030*/ 	.string	"Cuda compilation tools, release 13.0, V13.0.88"
        /*0030*/ 	.string	"Build cuda_13.0.r13.0/compiler.36424714_0"
        /*0030*/ 	.string	"-arch sm_100 -m 64 "



//--------------------- .note.nv.cuinfo           --------------------------
	.section	.note.nv.cuinfo,"",@"SHT_NOTE"
	.sectionflags	@"SHF_NOTE_NV_CUINFO"
        /*0018*/ 	.short	0x0002
        /*001a*/ 	.short	0x0064
        /*001c*/ 	.short	0x0082
	.zero		2


//--------------------- .nv.info                  --------------------------
	.section	.nv.info,"",@"SHT_CUDA_INFO"
	.align	4


	//----- nvinfo : EIATTR_REGCOUNT
	.align		4
        /*0000*/ 	.byte	0x04, 0x2f
        /*0002*/ 	.short	(.L_46 - .L_45)
	.align		4
.L_45:
        /*0004*/ 	.word	index@(_ZN3cub18CUB_300001_SM_10006detail11EmptyKernelIvEEvv)
        /*0008*/ 	.word	0x00000004


	//----- nvinfo : EIATTR_FRAME_SIZE
	.align		4
.L_46:
        /*000c*/ 	.byte	0x04, 0x11
        /*000e*/ 	.short	(.L_48 - .L_47)
	.align		4
.L_47:
        /*0010*/ 	.word	index@(_ZN3cub18CUB_300001_SM_10006detail11EmptyKernelIvEEvv)
        /*0014*/ 	.word	0x00000000


	//----- nvinfo : EIATTR_MIN_STACK_SIZE
	.align		4
.L_48:
        /*0018*/ 	.byte	0x04, 0x12
        /*001a*/ 	.short	(.L_50 - .L_49)
	.align		4
.L_49:
        /*001c*/ 	.word	index@(_ZN3cub18CUB_300001_SM_10006detail11EmptyKernelIvEEvv)
        /*0020*/ 	.word	0x00000000
.L_50:


//--------------------- .nv.compat                --------------------------
	.section	.nv.compat,"",@"SHT_CUDA_COMPAT_INFO"
	.align	4
        /*0000*/ 	.byte	0x02, 0x09, 0x00, 0x00, 0x02, 0x02, 0x01, 0x00, 0x02, 0x05, 0x05, 0x00, 0x03, 0x07, 0x01, 0x01
        /*0010*/ 	.byte	0x02, 0x03, 0x00, 0x00, 0x02, 0x06, 0x01, 0x00, 0x04, 0x0b, 0x08, 0x00, 0x09, 0x00, 0x00, 0x00
        /*0020*/ 	.byte	0x00, 0x00, 0x00, 0x00


//--------------------- .nv.info._ZN3cub18CUB_300001_SM_10006detail11EmptyKernelIvEEvv --------------------------
	.section	.nv.info._ZN3cub18CUB_300001_SM_10006detail11EmptyKernelIvEEvv,"",@"SHT_CUDA_INFO"
	.sectionflags	@""
	.align	4


	//----- nvinfo : EIATTR_CUDA_API_VERSION
	.align		4
        /*0000*/ 	.byte	0x04, 0x37
        /*0002*/ 	.short	(.L_52 - .L_51)
.L_51:
        /*0004*/ 	.word	0x00000082


	//----- nvinfo : EIATTR_SPARSE_MMA_MASK
	.align		4
.L_52:
        /*0008*/ 	.byte	0x03, 0x50
        /*000a*/ 	.short	0x0000


	//----- nvinfo : EIATTR_MAXREG_COUNT
	.align		4
        /*000c*/ 	.byte	0x03, 0x1b
        /*000e*/ 	.short	0x00ff


	//----- nvinfo : EIATTR_MERCURY_ISA_VERSION
	.align		4
        /*0010*/ 	.byte	0x03, 0x5f
        /*0012*/ 	.short	0x0101


	//----- nvinfo : EIATTR_VRC_CTA_INIT_COUNT
	.align		4
        /*0014*/ 	.byte	0x02, 0x4a
	.zero		1
	.zero		1


	//----- nvinfo : EIATTR_EXIT_INSTR_OFFSETS
	.align		4
        /*0018*/ 	.byte	0x04, 0x1c
        /*001a*/ 	.short	(.L_54 - .L_53)


	//   ....[0]....
.L_53:
        /*001c*/ 	.word	0x00000010


	//----- nvinfo : EIATTR_SW_WAR
	.align		4
.L_54:
        /*0020*/ 	.byte	0x04, 0x36
        /*0022*/ 	.short	(.L_56 - .L_55)
.L_55:
        /*0024*/ 	.word	0x00000008
.L_56:


//--------------------- .nv.callgraph             --------------------------
	.section	.nv.callgraph,"",@"SHT_CUDA_CALLGRAPH"
	.align	4
	.sectionentsize	8
	.align		4
        /*0000*/ 	.word	0x00000000
	.align		4
        /*0004*/ 	.word	0xffffffff
	.align		4
        /*0008*/ 	.word	0x00000000
	.align		4
        /*000c*/ 	.word	0xfffffffe
	.align		4
        /*0010*/ 	.word	0x00000000
	.align		4
        /*0014*/ 	.word	0xfffffffd
	.align		4
        /*0018*/ 	.word	0x00000000
	.align		4
        /*001c*/ 	.word	0xfffffffc


//--------------------- .nv.constant4             --------------------------
	.section	.nv.constant4,"a",@progbits
	.align	8
	.align		8
.nv.constant4:
        /*0000*/ 	.dword	_ZN41_INTERNAL_9adc6396_4_k_cu_1aa8382b_1177904cuda3std3__45__cpo5beginE
	.align		8
        /*0008*/ 	.dword	_ZN41_INTERNAL_9adc6396_4_k_cu_1aa8382b_1177904cuda3std3__45__cpo3endE
	.align		8
        /*0010*/ 	.dword	_ZN41_INTERNAL_9adc6396_4_k_cu_1aa8382b_1177904cuda3std3__45__cpo6cbeginE
	.align		8
        /*0018*/ 	.dword	_ZN41_INTERNAL_9adc6396_4_k_cu_1aa8382b_1177904cuda3std3__45__cpo4cendE
	.align		8
        /*0020*/ 	.dword	_ZN41_INTERNAL_9adc6396_4_k_cu_1aa8382b_1177904cuda3std3__45__cpo6rbeginE
	.align		8
        /*0028*/ 	.dword	_ZN41_INTERNAL_9adc6396_4_k_cu_1aa8382b_1177904cuda3std3__45__cpo4rendE
	.align		8
        /*0030*/ 	.dword	_ZN41_INTERNAL_9adc6396_4_k_cu_1aa8382b_1177904cuda3std3__45__cpo7crbeginE
	.align		8
        /*0038*/ 	.dword	_ZN41_INTERNAL_9adc6396_4_k_cu_1aa8382b_1177904cuda3std3__45__cpo5crendE
	.align		8
        /*0040*/ 	.dword	_ZN41_INTERNAL_9adc6396_4_k_cu_1aa8382b_1177904cuda3std3__443_GLOBAL__N__9adc6396_4_k_cu_1aa8382b_1177906ignoreE
	.align		8
        /*0048*/ 	.dword	_ZN41_INTERNAL_9adc6396_4_k_cu_1aa8382b_1177904cuda3std3__419piecewise_constructE
	.align		8
        /*0050*/ 	.dword	_ZN41_INTERNAL_9adc6396_4_k_cu_1aa8382b_1177904cuda3std3__48in_placeE
	.align		8
        /*0058*/ 	.dword	_ZN41_INTERNAL_9adc6396_4_k_cu_1aa8382b_1177904cuda3std3__420unreachable_sentinelE
	.align		8
        /*0060*/ 	.dword	_ZN41_INTERNAL_9adc6396_4_k_cu_1aa8382b_1177904cuda3std3__47nulloptE
	.align		8
        /*0068*/ 	.dword	_ZN41_INTERNAL_9adc6396_4_k_cu_1aa8382b_1177904cuda3std3__48unexpectE
	.align		8
        /*0070*/ 	.dword	_ZN41_INTERNAL_9adc6396_4_k_cu_1aa8382b_1177904cuda3std6ranges3__45__cpo4swapE
	.align		8
        /*0078*/ 	.dword	_ZN41_INTERNAL_9adc6396_4_k_cu_1aa8382b_1177904cuda3std6ranges3__45__cpo9iter_moveE
	.align		8
        /*0080*/ 	.dword	_ZN41_INTERNAL_9adc6396_4_k_cu_1aa8382b_1177904cuda3std6ranges3__45__cpo5beginE
	.align		8
        /*0088*/ 	.dword	_ZN41_INTERNAL_9adc6396_4_k_cu_1aa8382b_1177904cuda3std6ranges3__45__cpo3endE
	.align		8
        /*0090*/ 	.dword	_ZN41_INTERNAL_9adc6396_4_k_cu_1aa8382b_1177904cuda3std6ranges3__45__cpo6cbeginE
	.align		8
        /*0098*/ 	.dword	_ZN41_INTERNAL_9adc6396_4_k_cu_1aa8382b_1177904cuda3std6ranges3__45__cpo4cendE
	.align		8
        /*00a0*/ 	.dword	_ZN41_INTERNAL_9adc6396_4_k_cu_1aa8382b_1177904cuda3std6ranges3__45__cpo7advanceE
	.align		8
        /*00a8*/ 	.dword	_ZN41_INTERNAL_9adc6396_4_k_cu_1aa8382b_1177904cuda3std6ranges3__45__cpo9iter_swapE
	.align		8
        /*00b0*/ 	.dword	_ZN41_INTERNAL_9adc6396_4_k_cu_1aa8382b_1177904cuda3std6ranges3__45__cpo4nextE
	.align		8
        /*00b8*/ 	.dword	_ZN41_INTERNAL_9adc6396_4_k_cu_1aa8382b_1177904cuda3std6ranges3__45__cpo4prevE
	.align		8
        /*00c0*/ 	.dword	_ZN41_INTERNAL_9adc6396_4_k_cu_1aa8382b_1177904cuda3std6ranges3__45__cpo4dataE
	.align		8
        /*00c8*/ 	.dword	_ZN41_INTERNAL_9adc6396_4_k_cu_1aa8382b_1177904cuda3std6ranges3__45__cpo5cdataE
	.align		8
        /*00d0*/ 	.dword	_ZN41_INTERNAL_9adc6396_4_k_cu_1aa8382b_1177904cuda3std6ranges3__45__cpo4sizeE
	.align		8
        /*00d8*/ 	.dword	_ZN41_INTERNAL_9adc6396_4_k_cu_1aa8382b_1177904cuda3std6ranges3__45__cpo5ssizeE
	.align		8
        /*00e0*/ 	.dword	_ZN41_INTERNAL_9adc6396_4_k_cu_1aa8382b_1177904cuda3std6ranges3__45__cpo8distanceE
	.align		8
        /*00e8*/ 	.dword	_ZN41_INTERNAL_9adc6396_4_k_cu_1aa8382b_1177906thrust24THRUST_300001_SM_1000_NS8cuda_cub3parE
	.align		8
        /*00f0*/ 	.dword	_ZN41_INTERNAL_9adc6396_4_k_cu_1aa8382b_1177906thrust24THRUST_300001_SM_1000_NS8cuda_cub10par_nosyncE
	.align		8
        /*00f8*/ 	.dword	_ZN41_INTERNAL_9adc6396_4_k_cu_1aa8382b_1177906thrust24THRUST_300001_SM_1000_NS6system6detail10sequential3seqE
	.align		8
        /*0100*/ 	.dword	_ZN41_INTERNAL_9adc6396_4_k_cu_1aa8382b_1177906thrust24THRUST_300001_SM_1000_NS6system3cpp3parE
	.align		8
        /*0108*/ 	.dword	_ZN41_INTERNAL_9adc6396_4_k_cu_1aa8382b_1177906thrust24THRUST_300001_SM_1000_NS12placeholders2_1E
	.align		8
        /*0110*/ 	.dword	_ZN41_INTERNAL_9adc6396_4_k_cu_1aa8382b_1177906thrust24THRUST_300001_SM_1000_NS12placeholders2_2E
	.align		8
        /*0118*/ 	.dword	_ZN41_INTERNAL_9adc6396_4_k_cu_1aa8382b_1177906thrust24THRUST_300001_SM_1000_NS12placeholders2_3E
	.align		8
        /*0120*/ 	.dword	_ZN41_INTERNAL_9adc6396_4_k_cu_1aa8382b_1177906thrust24THRUST_300001_SM_1000_NS12placeholders2_4E
	.align		8
        /*0128*/ 	.dword	_ZN41_INTERNAL_9adc6396_4_k_cu_1aa8382b_1177906thrust24THRUST_300001_SM_1000_NS12placeholders2_5E
	.align		8
        /*0130*/ 	.dword	_ZN41_INTERNAL_9adc6396_4_k_cu_1aa8382b_1177906thrust24THRUST_300001_SM_1000_NS12placeholders2_6E
	.align		8
        /*0138*/ 	.dword	_ZN41_INTERNAL_9adc6396_4_k_cu_1aa8382b_1177906thrust24THRUST_300001_SM_1000_NS12placeholders2_7E
	.align		8
        /*0140*/ 	.dword	_ZN41_INTERNAL_9adc6396_4_k_cu_1aa8382b_1177906thrust24THRUST_300001_SM_1000_NS12placeholders2_8E
	.align		8
        /*0148*/ 	.dword	_ZN41_INTERNAL_9adc6396_4_k_cu_1aa8382b_1177906thrust24THRUST_300001_SM_1000_NS12placeholders2_9E
	.align		8
        /*0150*/ 	.dword	_ZN41_INTERNAL_9adc6396_4_k_cu_1aa8382b_1177906thrust24THRUST_300001_SM_1000_NS12placeholders3_10E
	.align		8
        /*0158*/ 	.dword	_ZN41_INTERNAL_9adc6396_4_k_cu_1aa8382b_1177906thrust24THRUST_300001_SM_1000_NS3seqE
	.align		8
        /*0160*/ 	.dword	_ZN41_INTERNAL_9adc6396_4_k_cu_1aa8382b_1177906thrust24THRUST_300001_SM_1000_NS6deviceE


//--------------------- .text._ZN3cub18CUB_300001_SM_10006detail11EmptyKernelIvEEvv --------------------------
	.section	.text._ZN3cub18CUB_300001_SM_10006detail11EmptyKernelIvEEvv,"ax",@progbits
	.align	128
        .global         _ZN3cub18CUB_300001_SM_10006detail11EmptyKernelIvEEvv
        .type           _ZN3cub18CUB_300001_SM_10006detail11EmptyKernelIvEEvv,@function
        .size           _ZN3cub18CUB_300001_SM_10006detail11EmptyKernelIvEEvv,(.L_x_1 - _ZN3cub18CUB_300001_SM_10006detail11EmptyKernelIvEEvv)
        .other          _ZN3cub18CUB_300001_SM_10006detail11EmptyKernelIvEEvv,@"STO_CUDA_ENTRY STV_DEFAULT"
_ZN3cub18CUB_300001_SM_10006detail11EmptyKernelIvEEvv:
.text._ZN3cub18CUB_300001_SM_10006detail11EmptyKernelIvEEvv:
[----:B------:R-:W-:Y:S01]  /*0000*/  LDC R1, c[0x0][0x37c] ;  /* 0x0000df00ff017b82 */ /* 0x000fe20000000800 */
[----:B------:R-:W-:Y:S05]  /*0010*/  EXIT ;  /* 0x000000000000794d */ /* 0x000fea0003800000 */
.L_x_0:
[----:B------:R-:W-:-:S00]  /*0020*/  BRA `(.L_x_0) ;  /* 0xfffffffc00fc7947 */ /* 0x000fc0000383ffff */
[----:B------:R-:W-:-:S00]  /*0030*/  NOP ;  /* 0x0000000000007918 */ /* 0x000fc00000000000 */
        /* <DEDUP_REMOVED lines=12> */
.L_x_1:


//--------------------- .nv.shared.reserved.0     --------------------------
	.section	.nv.shared.reserved.0,"aw",@nobits
	.weak		__nv_reservedSMEM_offset_0_alias
	.size		__nv_reservedSMEM_offset_0_alias, 0, 64
	.other		__nv_reservedSMEM_offset_0_alias,@"STO_CUDA_RESERVED_SHARED STV_DEFAULT"
__nv_reservedSMEM_offset_0_alias:
	.zero		0
	.zero		64


//--------------------- .nv.global                --------------------------
	.section	.nv.global,"aw",@nobits
.nv.global:
	.type		_ZN41_INTERNAL_9adc6396_4_k_cu_1aa8382b_1177906thrust24THRUST_300001_SM_1000_NS12placeholders2_8E,@object
	.size		_ZN41_INTERNAL_9adc6396_4_k_cu_1aa8382b_1177906thrust24THRUST_300001_SM_1000_NS12placeholders2_8E,(_ZN41_INTERNAL_9adc6396_4_k_cu_1aa8382b_1177904cuda3std3__443_GLOBAL__N__9adc6396_4_k_cu_1aa8382b_1177906ignoreE - _ZN41_INTERNAL_9adc6396_4_k_cu_1aa8382b_1177906thrust24THRUST_300001_SM_1000_NS12placeholders2_8E)
_ZN41_INTERNAL_9adc6396_4_k_cu_1aa8382b_1177906thrust24THRUST_300001_SM_1000_NS12placeholders2_8E:
	.zero		1
	.type		_ZN41_INTERNAL_9adc6396_4_k_cu_1aa8382b_1177904cuda3std3__443_GLOBAL__N__9adc6396_4_k_cu_1aa8382b_1177906ignoreE,@object
	.size		_ZN41_INTERNAL_9adc6396_4_k_cu_1aa8382b_1177904cuda3std3__443_GLOBAL__N__9adc6396_4_k_cu_1aa8382b_1177906ignoreE,(_ZN41_INTERNAL_9adc6396_4_k_cu_1aa8382b_1177904cuda3std6ranges3__45__cpo4dataE - _ZN41_INTERNAL_9adc6396_4_k_cu_1aa8382b_1177904cuda3std3__443_GLOBAL__N__9adc6396_4_k_cu_1aa8382b_1177906ignoreE)
_ZN41_INTERNAL_9adc6396_4_k_cu_1aa8382b_1177904cuda3std3__443_GLOBAL__N__9adc6396_4_k_cu_1aa8382b_1177906ignoreE:
	.zero		1
	.type		_ZN41_INTERNAL_9adc6396_4_k_cu_1aa8382b_1177904cuda3std6ranges3__45__cpo4dataE,@object
	.size		_ZN41_INTERNAL_9adc6396_4_k_cu_1aa8382b_1177904cuda3std6ranges3__45__cpo4dataE,(_ZN41_INTERNAL_9adc6396_4_k_cu_1aa8382b_1177906thrust24THRUST_300001_SM_1000_NS6system3cpp3parE - _ZN41_INTERNAL_9adc6396_4_k_cu_1aa8382b_1177904cuda3std6ranges3__45__cpo4dataE)
_ZN41_INTERNAL_9adc6396_4_k_cu_1aa8382b_1177904cuda3std6ranges3__45__cpo4dataE:
	.zero		1
	.type		_ZN41_INTERNAL_9adc6396_4_k_cu_1aa8382b_1177906thrust24THRUST_300001_SM_1000_NS6system3cpp3parE,@object
	.size		_ZN41_INTERNAL_9adc6396_4_k_cu_1aa8382b_1177906thrust24THRUST_300001_SM_1000_NS6system3cpp3parE,(_ZN41_INTERNAL_9adc6396_4_k_cu_1aa8382b_1177904cuda3std3__45__cpo5beginE - _ZN41_INTERNAL_9adc6396_4_k_cu_1aa8382b_1177906thrust24THRUST_300001_SM_1000_NS6system3cpp3parE)
_ZN41_INTERNAL_9adc6396_4_k_cu_1aa8382b_1177906thrust24THRUST_300001_SM_1000_NS6system3cpp3parE:
	.zero		1
	.type		_ZN41_INTERNAL_9adc6396_4_k_cu_1aa8382b_1177904cuda3std3__45__cpo5beginE,@object
	.size		_ZN41_INTERNAL_9adc6396_4_k_cu_1aa8382b_1177904cuda3std3__45__cpo5beginE,(_ZN41_INTERNAL_9adc6396_4_k_cu_1aa8382b_1177904cuda3std6ranges3__45__cpo5beginE - _ZN41_INTERNAL_9adc6396_4_k_cu_1aa8382b_1177904cuda3std3__45__cpo5beginE)
_ZN41_INTERNAL_9adc6396_4_k_cu_1aa8382b_1177904cuda3std3__45__cpo5beginE:
	.zero		1
	.type		_ZN41_INTERNAL_9adc6396_4_k_cu_1aa8382b_1177904cuda3std6ranges3__45__cpo5beginE,@object
	.size		_ZN41_INTERNAL_9adc6396_4_k_cu_1aa8382b_1177904cuda3std6ranges3__45__cpo5beginE,(_ZN41_INTERNAL_9adc6396_4_k_cu_1aa8382b_1177906thrust24THRUST_300001_SM_1000_NS6deviceE - _ZN41_INTERNAL_9adc6396_4_k_cu_1aa8382b_1177904cuda3std6ranges3__45__cpo5beginE)
_ZN41_INTERNAL_9adc6396_4_k_cu_1aa8382b_1177904cuda3std6ranges3__45__cpo5beginE:
	.zero		1
	.type		_ZN41_INTERNAL_9adc6396_4_k_cu_1aa8382b_1177906thrust24THRUST_300001_SM_1000_NS6deviceE,@object
	.size		_ZN41_INTERNAL_9adc6396_4_k_cu_1aa8382b_1177906thrust24THRUST_300001_SM_1000_NS6deviceE,(_ZN41_INTERNAL_9adc6396_4_k_cu_1aa8382b_1177904cuda3std3__47nulloptE - _ZN41_INTERNAL_9adc6396_4_k_cu_1aa8382b_1177906thrust24THRUST_300001_SM_1000_NS6deviceE)
_ZN41_INTERNAL_9adc6396_4_k_cu_1aa8382b_1177906thrust24THRUST_300001_SM_1000_NS6deviceE:
	.zero		1
	.type		_ZN41_INTERNAL_9adc6396_4_k_cu_1aa8382b_1177904cuda3std3__47nulloptE,@object
	.size		_ZN41_INTERNAL_9adc6396_4_k_cu_1aa8382b_1177904cuda3std3__47nulloptE,(_ZN41_INTERNAL_9adc6396_4_k_cu_1aa8382b_1177904cuda3std6ranges3__45__cpo8distanceE - _ZN41_INTERNAL_9adc6396_4_k_cu_1aa8382b_1177904cuda3std3__47nulloptE)
_ZN41_INTERNAL_9adc6396_4_k_cu_1aa8382b_1177904cuda3std3__47nulloptE:
	.zero		1
	.type		_ZN41_INTERNAL_9adc6396_4_k_cu_1aa8382b_1177904cuda3std6ranges3__45__cpo8distanceE,@object
	.size		_ZN41_INTERNAL_9adc6396_4_k_cu_1aa8382b_1177904cuda3std6ranges3__45__cpo8distanceE,(_ZN41_INTERNAL_9adc6396_4_k_cu_1aa8382b_1177906thrust24THRUST_300001_SM_1000_NS12placeholders2_4E - _ZN41_INTERNAL_9adc6396_4_k_cu_1aa8382b_1177904cuda3std6ranges3__45__cpo8distanceE)
_ZN41_INTERNAL_9adc6396_4_k_cu_1aa8382b_1177904cuda3std6ranges3__45__cpo8distanceE:
	.zero		1
	.type		_ZN41_INTERNAL_9adc6396_4_k_cu_1aa8382b_1177906thrust24THRUST_300001_SM_1000_NS12placeholders2_4E,@object
	.size		_ZN41_INTERNAL_9adc6396_4_k_cu_1aa8382b_1177906thrust24THRUST_300001_SM_1000_NS12placeholders2_4E,(_ZN41_INTERNAL_9adc6396_4_k_cu_1aa8382b_1177904cuda3std3__45__cpo6rbeginE - _ZN41_INTERNAL_9adc6396_4_k_cu_1aa8382b_1177906thrust24THRUST_300001_SM_1000_NS12placeholders2_4E)
_ZN41_INTERNAL_9adc6396_4_k_cu_1aa8382b_1177906thrust24THRUST_300001_SM_1000_NS12placeholders2_4E:
	.zero		1
	.type		_ZN41_INTERNAL_9adc6396_4_k_cu_1aa8382b_1177904cuda3std3__45__cpo6rbeginE,@object
	.size		_ZN41_INTERNAL_9adc6396_4_k_cu_1aa8382b_1177904cuda3std3__45__cpo6rbeginE,(_ZN41_INTERNAL_9adc6396_4_k_cu_1aa8382b_1177904cuda3std6ranges3__45__cpo7advanceE - _ZN41_INTERNAL_9adc6396_4_k_cu_1aa8382b_1177904cuda3std3__45__cpo6rbeginE)
_ZN41_INTERNAL_9adc6396_4_k_cu_1aa8382b_1177904cuda3std3__45__cpo6rbeginE:
	.zero		1
	.type		_ZN41_INTERNAL_9adc6396_4_k_cu_1aa8382b_1177904cuda3std6ranges3__45__cpo7advanceE,@object
	.size		_ZN41_INTERNAL_9adc6396_4_k_cu_1aa8382b_1177904cuda3std6ranges3__45__cpo7advanceE,(_ZN41_INTERNAL_9adc6396_4_k_cu_1aa8382b_1177906thrust24THRUST_300001_SM_1000_NS12placeholders3_10E - _ZN41_INTERNAL_9adc6396_4_k_cu_1aa8382b_1177904cuda3std6ranges3__45__cpo7advanceE)
_ZN41_INTERNAL_9adc6396_4_k_cu_1aa8382b_1177904cuda3std6ranges3__45__cpo7advanceE:
	.zero		1
	.type		_ZN41_INTERNAL_9adc6396_4_k_cu_1aa8382b_1177906thrust24THRUST_300001_SM_1000_NS12placeholders3_10E,@object
	.size		_ZN41_INTERNAL_9adc6396_4_k_cu_1aa8382b_1177906thrust24THRUST_300001_SM_1000_NS12placeholders3_10E,(_ZN41_INTERNAL_9adc6396_4_k_cu_1aa8382b_1177904cuda3std3__48in_placeE - _ZN41_INTERNAL_9adc6396_4_k_cu_1aa8382b_1177906thrust24THRUST_300001_SM_1000_NS12placeholders3_10E)
_ZN41_INTERNAL_9adc6396_4_k_cu_1aa8382b_1177906thrust24THRUST_300001_SM_1000_NS12placeholders3_10E:
	.zero		1
	.type		_ZN41_INTERNAL_9adc6396_4_k_cu_1aa8382b_1177904cuda3std3__48in_placeE,@object
	.size		_ZN41_INTERNAL_9adc6396_4_k_cu_1aa8382b_1177904cuda3std3__48in_placeE,(_ZN41_INTERNAL_9adc6396_4_k_cu_1aa8382b_1177904cuda3std6ranges3__45__cpo4sizeE - _ZN41_INTERNAL_9adc6396_4_k_cu_1aa8382b_1177904cuda3std3__48in_placeE)
_ZN41_INTERNAL_9adc6396_4_k_cu_1aa8382b_1177904cuda3std3__48in_placeE:
	.zero		1
	.type		_ZN41_INTERNAL_9adc6396_4_k_cu_1aa8382b_1177904cuda3std6ranges3__45__cpo4sizeE,@object
	.size		_ZN41_INTERNAL_9adc6396_4_k_cu_1aa8382b_1177904cuda3std6ranges3__45__cpo4sizeE,(_ZN41_INTERNAL_9adc6396_4_k_cu_1aa8382b_1177906thrust24THRUST_300001_SM_1000_NS12placeholders2_2E - _ZN41_INTERNAL_9adc6396_4_k_cu_1aa8382b_1177904cuda3std6ranges3__45__cpo4sizeE)
_ZN41_INTERNAL_9adc6396_4_k_cu_1aa8382b_1177904cuda3std6ranges3__45__cpo4sizeE:
	.zero		1
	.type		_ZN41_INTERNAL_9adc6396_4_k_cu_1aa8382b_1177906thrust24THRUST_300001_SM_1000_NS12placeholders2_2E,@object
	.size		_ZN41_INTERNAL_9adc6396_4_k_cu_1aa8382b_1177906thrust24THRUST_300001_SM_1000_NS12placeholders2_2E,(_ZN41_INTERNAL_9adc6396_4_k_cu_1aa8382b_1177904cuda3std3__45__cpo6cbeginE - _ZN41_INTERNAL_9adc6396_4_k_cu_1aa8382b_1177906thrust24THRUST_300001_SM_1000_NS12placeholders2_2E)
_ZN41_INTERNAL_9adc6396_4_k_cu_1aa8382b_1177906thrust24THRUST_300001_SM_1000_NS12placeholders2_2E:
	.zero		1
	.type		_ZN41_INTERNAL_9adc6396_4_k_cu_1aa8382b_1177904cuda3std3__45__cpo6cbeginE,@object
	.size		_ZN41_INTERNAL_9adc6396_4_k_cu_1aa8382b_1177904cuda3std3__45__cpo6cbeginE,(_ZN41_INTERNAL_9adc6396_4_k_cu_1aa8382b_1177904cuda3std6ranges3__45__cpo6cbeginE - _ZN41_INTERNAL_9adc6396_4_k_cu_1aa8382b_1177904cuda3std3__45__cpo6cbeginE)
_ZN41_INTERNAL_9adc6396_4_k_cu_1aa8382b_1177904cuda3std3__45__cpo6cbeginE:
	.zero		1
	.type		_ZN41_INTERNAL_9adc6396_4_k_cu_1aa8382b_1177904cuda3std6ranges3__45__cpo6cbeginE,@object
	.size		_ZN41_INTERNAL_9adc6396_4_k_cu_1aa8382b_1177904cuda3std6ranges3__45__cpo6cbeginE,(_ZN41_INTERNAL_9adc6396_4_k_cu_1aa8382b_1177906thrust24THRUST_300001_SM_1000_NS12placeholders2_6E - _ZN41_INTERNAL_9adc6396_4_k_cu_1aa8382b_1177904cuda3std6ranges3__45__cpo6cbeginE)
_ZN41_INTERNAL_9adc6396_4_k_cu_1aa8382b_1177904cuda3std6ranges3__45__cpo6cbeginE:
	.zero		1
	.type		_ZN41_INTERNAL_9adc6396_4_k_cu_1aa8382b_1177906thrust24THRUST_300001_SM_1000_NS12placeholders2_6E,@object
	.size		_ZN41_INTERNAL_9adc6396_4_k_cu_1aa8382b_1177906thrust24THRUST_300001_SM_1000_NS12placeholders2_6E,(_ZN41_INTERNAL_9adc6396_4_k_cu_1aa8382b_1177904cuda3std3__45__cpo7crbeginE - _ZN41_INTERNAL_9adc6396_4_k_cu_1aa8382b_1177906thrust24THRUST_300001_SM_1000_NS12placeholders2_6E)
_ZN41_INTERNAL_9adc6396_4_k_cu_1aa8382b_1177906thrust24THRUST_300001_SM_1000_NS12placeholders2_6E:
	.zero		1
	.type		_ZN41_INTERNAL_9adc6396_4_k_cu_1aa8382b_1177904cuda3std3__45__cpo7crbeginE,@object
	.size		_ZN41_INTERNAL_9adc6396_4_k_cu_1aa8382b_1177904cuda3std3__45__cpo7crbeginE,(_ZN41_INTERNAL_9adc6396_4_k_cu_1aa8382b_1177904cuda3std6ranges3__45__cpo4nextE - _ZN41_INTERNAL_9adc6396_4_k_cu_1aa8382b_1177904cuda3std3__45__cpo7crbeginE)
_ZN41_INTERNAL_9adc6396_4_k_cu_1aa8382b_1177904cuda3std3__45__cpo7crbeginE:
	.zero		1
	.type		_ZN41_INTERNAL_9adc6396_4_k_cu_1aa8382b_1177904cuda3std6ranges3__45__cpo4nextE,@object
	.size		_ZN41_INTERNAL_9adc6396_4_k_cu_1aa8382b_1177904cuda3std6ranges3__45__cpo4nextE,(_ZN41_INTERNAL_9adc6396_4_k_cu_1aa8382b_1177904cuda3std6ranges3__45__cpo4swapE - _ZN41_INTERNAL_9adc6396_4_k_cu_1aa8382b_1177904cuda3std6ranges3__45__cpo4nextE)
_ZN41_INTERNAL_9adc6396_4_k_cu_1aa8382b_1177904cuda3std6ranges3__45__cpo4nextE:
	.zero		1
	.type		_ZN41_INTERNAL_9adc6396_4_k_cu_1aa8382b_1177904cuda3std6ranges3__45__cpo4swapE,@object
	.size		_ZN41_INTERNAL_9adc6396_4_k_cu_1aa8382b_1177904cuda3std6ranges3__45__cpo4swapE,(_ZN41_INTERNAL_9adc6396_4_k_cu_1aa8382b_1177906thrust24THRUST_300001_SM_1000_NS8cuda_cub10par_nosyncE - _ZN41_INTERNAL_9adc6396_4_k_cu_1aa8382b_1177904cuda3std6ranges3__45__cpo4swapE)
_ZN41_INTERNAL_9adc6396_4_k_cu_1aa8382b_1177904cuda3std6ranges3__45__cpo4swapE:
	.zero		1
	.type		_ZN41_INTERNAL_9adc6396_4_k_cu_1aa8382b_1177906thrust24THRUST_300001_SM_1000_NS8cuda_cub10par_nosyncE,@object
	.size		_ZN41_INTERNAL_9adc6396_4_k_cu_1aa8382b_1177906thrust24THRUST_300001_SM_1000_NS8cuda_cub10par_nosyncE,(_ZN41_INTERNAL_9adc6396_4_k_cu_1aa8382b_1177906thrust24THRUST_300001_SM_1000_NS3seqE - _ZN41_INTERNAL_9adc6396_4_k_cu_1aa8382b_1177906thrust24THRUST_300001_SM_1000_NS8cuda_cub10par_nosyncE)
_ZN41_INTERNAL_9adc6396_4_k_cu_1aa8382b_1177906thrust24THRUST_300001_SM_1000_NS8cuda_cub10par_nosyncE:
	.zero		1
	.type		_ZN41_INTERNAL_9adc6396_4_k_cu_1aa8382b_1177906thrust24THRUST_300001_SM_1000_NS3seqE,@object
	.size		_ZN41_INTERNAL_9adc6396_4_k_cu_1aa8382b_1177906thrust24THRUST_300001_SM_1000_NS3seqE,(_ZN41_INTERNAL_9adc6396_4_k_cu_1aa8382b_1177904cuda3std3__420unreachable_sentinelE - _ZN41_INTERNAL_9adc6396_4_k_cu_1aa8382b_1177906thrust24THRUST_300001_SM_1000_NS3seqE)
_ZN41_INTERNAL_9adc6396_4_k_cu_1aa8382b_1177906thrust24THRUST_300001_SM_1000_NS3seqE:
	.zero		1
	.type		_ZN41_INTERNAL_9adc6396_4_k_cu_1aa8382b_1177904cuda3std3__420unreachable_sentinelE,@object
	.size		_ZN41_INTERNAL_9adc6396_4_k_cu_1aa8382b_1177904cuda3std3__420unreachable_sentinelE,(_ZN41_INTERNAL_9adc6396_4_k_cu_1aa8382b_1177904cuda3std6ranges3__45__cpo5ssizeE - _ZN41_INTERNAL_9adc6396_4_k_cu_1aa8382b_1177904cuda3std3__420unreachable_sentinelE)
_ZN41_INTERNAL_9adc6396_4_k_cu_1aa8382b_1177904cuda3std3__420unreachable_sentinelE:
	.zero		1
	.type		_ZN41_INTERNAL_9adc6396_4_k_cu_1aa8382b_1177904cuda3std6ranges3__45__cpo5ssizeE,@object
	.size		_ZN41_INTERNAL_9adc6396_4_k_cu_1aa8382b_1177904cuda3std6ranges3__45__cpo5ssizeE,(_ZN41_INTERNAL_9adc6396_4_k_cu_1aa8382b_1177906thrust24THRUST_300001_SM_1000_NS12placeholders2_3E - _ZN41_INTERNAL_9adc6396_4_k_cu_1aa8382b_1177904cuda3std6ranges3__45__cpo5ssizeE)
_ZN41_INTERNAL_9adc6396_4_k_cu_1aa8382b_1177904cuda3std6ranges3__45__cpo5ssizeE:
	.zero		1
	.type		_ZN41_INTERNAL_9adc6396_4_k_cu_1aa8382b_1177906thrust24THRUST_300001_SM_1000_NS12placeholders2_3E,@object
	.size		_ZN41_INTERNAL_9adc6396_4_k_cu_1aa8382b_1177906thrust24THRUST_300001_SM_1000_NS12placeholders2_3E,(_ZN41_INTERNAL_9adc6396_4_k_cu_1aa8382b_1177904cuda3std3__45__cpo4cendE - _ZN41_INTERNAL_9adc6396_4_k_cu_1aa8382b_1177906thrust24THRUST_300001_SM_1000_NS12placeholders2_3E)
_ZN41_INTERNAL_9adc6396_4_k_cu_1aa8382b_1177906thrust24THRUST_300001_SM_1000_NS12placeholders2_3E:
	.zero		1
	.type		_ZN41_INTERNAL_9adc6396_4_k_cu_1aa8382b_1177904cuda3std3__45__cpo4cendE,@object
	.size		_ZN41_INTERNAL_9adc6396_4_k_cu_1aa8382b_1177904cuda3std3__45__cpo4cendE,(_ZN41_INTERNAL_9adc6396_4_k_cu_1aa8382b_1177904cuda3std6ranges3__45__cpo4cendE - _ZN41_INTERNAL_9adc6396_4_k_cu_1aa8382b_1177904cuda3std3__45__cpo4cendE)
_ZN41_INTERNAL_9adc6396_4_k_cu_1aa8382b_1177904cuda3std3__45__cpo4cendE:
	.zero		1
	.type		_ZN41_INTERNAL_9adc6396_4_k_cu_1aa8382b_1177904cuda3std6ranges3__45__cpo4cendE,@object
	.size		_ZN41_INTERNAL_9adc6396_4_k_cu_1aa8382b_1177904cuda3std6ranges3__45__cpo4cendE,(_ZN41_INTERNAL_9adc6396_4_k_cu_1aa8382b_1177906thrust24THRUST_300001_SM_1000_NS12placeholders2_7E - _ZN41_INTERNAL_9adc6396_4_k_cu_1aa8382b_1177904cuda3std6ranges3__45__cpo4cendE)
_ZN41_INTERNAL_9adc6396_4_k_cu_1aa8382b_1177904cuda3std6ranges3__45__cpo4cendE:
	.zero		1
	.type		_ZN41_INTERNAL_9adc6396_4_k_cu_1aa8382b_1177906thrust24THRUST_300001_SM_1000_NS12placeholders2_7E,@object
	.size		_ZN41_INTERNAL_9adc6396_4_k_cu_1aa8382b_1177906thrust24THRUST_300001_SM_1000_NS12placeholders2_7E,(_ZN41_INTERNAL_9adc6396_4_k_cu_1aa8382b_1177904cuda3std3__45__cpo5crendE - _ZN41_INTERNAL_9adc6396_4_k_cu_1aa8382b_1177906thrust24THRUST_300001_SM_1000_NS12placeholders2_7E)
_ZN41_INTERNAL_9adc6396_4_k_cu_1aa8382b_1177906thrust24THRUST_300001_SM_1000_NS12placeholders2_7E:
	.zero		1
	.type		_ZN41_INTERNAL_9adc6396_4_k_cu_1aa8382b_1177904cuda3std3__45__cpo5crendE,@object
	.size		_ZN41_INTERNAL_9adc6396_4_k_cu_1aa8382b_1177904cuda3std3__45__cpo5crendE,(_ZN41_INTERNAL_9adc6396_4_k_cu_1aa8382b_1177904cuda3std6ranges3__45__cpo4prevE - _ZN41_INTERNAL_9adc6396_4_k_cu_1aa8382b_1177904cuda3std3__45__cpo5crendE)
_ZN41_INTERNAL_9adc6396_4_k_cu_1aa8382b_1177904cuda3std3__45__cpo5crendE:
	.zero		1
	.type		_ZN41_INTERNAL_9adc6396_4_k_cu_1aa8382b_1177904cuda3std6ranges3__45__cpo4prevE,@object
	.size		_ZN41_INTERNAL_9adc6396_4_k_cu_1aa8382b_1177904cuda3std6ranges3__45__cpo4prevE,(_ZN41_INTERNAL_9adc6396_4_k_cu_1aa8382b_1177904cuda3std6ranges3__45__cpo9iter_moveE - _ZN41_INTERNAL_9adc6396_4_k_cu_1aa8382b_1177904cuda3std6ranges3__45__cpo4prevE)
_ZN41_INTERNAL_9adc6396_4_k_cu_1aa8382b_1177904cuda3std6ranges3__45__cpo4prevE:
	.zero		1
	.type		_ZN41_INTERNAL_9adc6396_4_k_cu_1aa8382b_1177904cuda3std6ranges3__45__cpo9iter_moveE,@object
	.size		_ZN41_INTERNAL_9adc6396_4_k_cu_1aa8382b_1177904cuda3std6ranges3__45__cpo9iter_moveE,(_ZN41_INTERNAL_9adc6396_4_k_cu_1aa8382b_1177906thrust24THRUST_300001_SM_1000_NS6system6detail10sequential3seqE - _ZN41_INTERNAL_9adc6396_4_k_cu_1aa8382b_1177904cuda3std6ranges3__45__cpo9iter_moveE)
_ZN41_INTERNAL_9adc6396_4_k_cu_1aa8382b_1177904cuda3std6ranges3__45__cpo9iter_moveE:
	.zero		1
	.type		_ZN41_INTERNAL_9adc6396_4_k_cu_1aa8382b_1177906thrust24THRUST_300001_SM_1000_NS6system6detail10sequential3seqE,@object
	.size		_ZN41_INTERNAL_9adc6396_4_k_cu_1aa8382b_1177906thrust24THRUST_300001_SM_1000_NS6system6detail10sequential3seqE,(_ZN41_INTERNAL_9adc6396_4_k_cu_1aa8382b_1177906thrust24THRUST_300001_SM_1000_NS12placeholders2_9E - _ZN41_INTERNAL_9adc6396_4_k_cu_1aa8382b_1177906thrust24THRUST_300001_SM_1000_NS6system6detail10sequential3seqE)
_ZN41_INTERNAL_9adc6396_4_k_cu_1aa8382b_1177906thrust24THRUST_300001_SM_1000_NS6system6detail10sequential3seqE:
	.zero		1
	.type		_ZN41_INTERNAL_9adc6396_4_k_cu_1aa8382b_1177906thrust24THRUST_300001_SM_1000_NS12placeholders2_9E,@object
	.size		_ZN41_INTERNAL_9adc6396_4_k_cu_1aa8382b_1177906thrust24THRUST_300001_SM_1000_NS12placeholders2_9E,(_ZN41_INTERNAL_9adc6396_4_k_cu_1aa8382b_1177904cuda3std3__419piecewise_constructE - _ZN41_INTERNAL_9adc6396_4_k_cu_1aa8382b_1177906thrust24THRUST_300001_SM_1000_NS12placeholders2_9E)
_ZN41_INTERNAL_9adc6396_4_k_cu_1aa8382b_1177906thrust24THRUST_300001_SM_1000_NS12placeholders2_9E:
	.zero		1
	.type		_ZN41_INTERNAL_9adc6396_4_k_cu_1aa8382b_1177904cuda3std3__419piecewise_constructE,@object
	.size		_ZN41_INTERNAL_9adc6396_4_k_cu_1aa8382b_1177904cuda3std3__419piecewise_constructE,(_ZN41_INTERNAL_9adc6396_4_k_cu_1aa8382b_1177904cuda3std6ranges3__45__cpo5cdataE - _ZN41_INTERNAL_9adc6396_4_k_cu_1aa8382b_1177904cuda3std3__419piecewise_constructE)
_ZN41_INTERNAL_9adc6396_4_k_cu_1aa8382b_1177904cuda3std3__419piecewise_constructE:
	.zero		1
	.type		_ZN41_INTERNAL_9adc6396_4_k_cu_1aa8382b_1177904cuda3std6ranges3__45__cpo5cdataE,@object
	.size		_ZN41_INTERNAL_9adc6396_4_k_cu_1aa8382b_1177904cuda3std6ranges3__45__cpo5cdataE,(_ZN41_INTERNAL_9adc6396_4_k_cu_1aa8382b_1177906thrust24THRUST_300001_SM_1000_NS12placeholders2_1E - _ZN41_INTERNAL_9adc6396_4_k_cu_1aa8382b_1177904cuda3std6ranges3__45__cpo5cdataE)
_ZN41_INTERNAL_9adc6396_4_k_cu_1aa8382b_1177904cuda3std6ranges3__45__cpo5cdataE:
	.zero		1
	.type		_ZN41_INTERNAL_9adc6396_4_k_cu_1aa8382b_1177906thrust24THRUST_300001_SM_1000_NS12placeholders2_1E,@object
	.size		_ZN41_INTERNAL_9adc6396_4_k_cu_1aa8382b_1177906thrust24THRUST_300001_SM_1000_NS12placeholders2_1E,(_ZN41_INTERNAL_9adc6396_4_k_cu_1aa8382b_1177904cuda3std3__45__cpo3endE - _ZN41_INTERNAL_9adc6396_4_k_cu_1aa8382b_1177906thrust24THRUST_300001_SM_1000_NS12placeholders2_1E)
_ZN41_INTERNAL_9adc6396_4_k_cu_1aa8382b_1177906thrust24THRUST_300001_SM_1000_NS12placeholders2_1E:
	.zero		1
	.type		_ZN41_INTERNAL_9adc6396_4_k_cu_1aa8382b_1177904cuda3std3__45__cpo3endE,@object
	.size		_ZN41_INTERNAL_9adc6396_4_k_cu_1aa8382b_1177904cuda3std3__45__cpo3endE,(_ZN41_INTERNAL_9adc6396_4_k_cu_1aa8382b_1177904cuda3std6ranges3__45__cpo3endE - _ZN41_INTERNAL_9adc6396_4_k_cu_1aa8382b_1177904cuda3std3__45__cpo3endE)
_ZN41_INTERNAL_9adc6396_4_k_cu_1aa8382b_1177904cuda3std3__45__cpo3endE:
	.zero		1
	.type		_ZN41_INTERNAL_9adc6396_4_k_cu_1aa8382b_1177904cuda3std6ranges3__45__cpo3endE,@object
	.size		_ZN41_INTERNAL_9adc6396_4_k_cu_1aa8382b_1177904cuda3std6ranges3__45__cpo3endE,(_ZN41_INTERNAL_9adc6396_4_k_cu_1aa8382b_1177906thrust24THRUST_300001_SM_1000_NS12placeholders2_5E - _ZN41_INTERNAL_9adc6396_4_k_cu_1aa8382b_1177904cuda3std6ranges3__45__cpo3endE)
_ZN41_INTERNAL_9adc6396_4_k_cu_1aa8382b_1177904cuda3std6ranges3__45__cpo3endE:
	.zero		1
	.type		_ZN41_INTERNAL_9adc6396_4_k_cu_1aa8382b_1177906thrust24THRUST_300001_SM_1000_NS12placeholders2_5E,@object
	.size		_ZN41_INTERNAL_9adc6396_4_k_cu_1aa8382b_1177906thrust24THRUST_300001_SM_1000_NS12placeholders2_5E,(_ZN41_INTERNAL_9adc6396_4_k_cu_1aa8382b_1177904cuda3std3__45__cpo4rendE - _ZN41_INTERNAL_9adc6396_4_k_cu_1aa8382b_1177906thrust24THRUST_300001_SM_1000_NS12placeholders2_5E)
_ZN41_INTERNAL_9adc6396_4_k_cu_1aa8382b_1177906thrust24THRUST_300001_SM_1000_NS12placeholders2_5E:
	.zero		1
	.type		_ZN41_INTERNAL_9adc6396_4_k_cu_1aa8382b_1177904cuda3std3__45__cpo4rendE,@object
	.size		_ZN41_INTERNAL_9adc6396_4_k_cu_1aa8382b_1177904cuda3std3__45__cpo4rendE,(_ZN41_INTERNAL_9adc6396_4_k_cu_1aa8382b_1177904cuda3std6ranges3__45__cpo9iter_swapE - _ZN41_INTERNAL_9adc6396_4_k_cu_1aa8382b_1177904cuda3std3__45__cpo4rendE)
_ZN41_INTERNAL_9adc6396_4_k_cu_1aa8382b_1177904cuda3std3__45__cpo4rendE:
	.zero		1
	.type		_ZN41_INTERNAL_9adc6396_4_k_cu_1aa8382b_1177904cuda3std6ranges3__45__cpo9iter_swapE,@object
	.size		_ZN41_INTERNAL_9adc6396_4_k_cu_1aa8382b_1177904cuda3std6ranges3__45__cpo9iter_swapE,(_ZN41_INTERNAL_9adc6396_4_k_cu_1aa8382b_1177904cuda3std3__48unexpectE - _ZN41_INTERNAL_9adc6396_4_k_cu_1aa8382b_1177904cuda3std6ranges3__45__cpo9iter_swapE)
_ZN41_INTERNAL_9adc6396_4_k_cu_1aa8382b_1177904cuda3std6ranges3__45__cpo9iter_swapE:
	.zero		1
	.type		_ZN41_INTERNAL_9adc6396_4_k_cu_1aa8382b_1177904cuda3std3__48unexpectE,@object
	.size		_ZN41_INTERNAL_9adc6396_4_k_cu_1aa8382b_1177904cuda3std3__48unexpectE,(_ZN41_INTERNAL_9adc6396_4_k_cu_1aa8382b_1177906thrust24THRUST_300001_SM_1000_NS8cuda_cub3parE - _ZN41_INTERNAL_9adc6396_4_k_cu_1aa8382b_1177904cuda3std3__48unexpectE)
_ZN41_INTERNAL_9adc6396_4_k_cu_1aa8382b_1177904cuda3std3__48unexpectE:
	.zero		1
	.type		_ZN41_INTERNAL_9adc6396_4_k_cu_1aa8382b_1177906thrust24THRUST_300001_SM_1000_NS8cuda_cub3parE,@object
	.size		_ZN41_INTERNAL_9adc6396_4_k_cu_1aa8382b_1177906thrust24THRUST_300001_SM_1000_NS8cuda_cub3parE,(.L_29 - _ZN41_INTERNAL_9adc6396_4_k_cu_1aa8382b_1177906thrust24THRUST_300001_SM_1000_NS8cuda_cub3parE)
_ZN41_INTERNAL_9adc6396_4_k_cu_1aa8382b_1177906thrust24THRUST_300001_SM_1000_NS8cuda_cub3parE:
	.zero		1
.L_29:


//--------------------- .nv.constant0._ZN3cub18CUB_300001_SM_10006detail11EmptyKernelIvEEvv --------------------------
	.section	.nv.constant0._ZN3cub18CUB_300001_SM_10006detail11EmptyKernelIvEEvv,"a",@progbits
	.sectionflags	@""
	.align	4
.nv.constant0._ZN3cub18CUB_300001_SM_10006detail11EmptyKernelIvEEvv:
	.zero		896


//--------------------- SYMBOLS --------------------------

	.type		.nv.reservedSmem.offset0,@object
	.size		.nv.reservedSmem.offset0,0x4
